//
// Generated by NVIDIA NVVM Compiler
//
// Compiler Build ID: CL-36424714
// Cuda compilation tools, release 13.0, V13.0.88
// Based on NVVM 20.0.0
//

.version 9.0
.target sm_100
.address_size 64

	// .globl	intersect_kernel

.visible .entry intersect_kernel(
	.param .u64 .ptr .align 1 intersect_kernel_param_0,
	.param .u64 .ptr .align 1 intersect_kernel_param_1,
	.param .u64 .ptr .align 1 intersect_kernel_param_2,
	.param .u64 .ptr .align 1 intersect_kernel_param_3,
	.param .u32 intersect_kernel_param_4,
	.param .u32 intersect_kernel_param_5
)
{
	.reg .pred 	%p<86>;
	.reg .b16 	%rs<46>;
	.reg .b32 	%r<87>;
	.reg .b64 	%rd<102>;

	ld.param.u64 	%rd5, [intersect_kernel_param_0];
	ld.param.u64 	%rd6, [intersect_kernel_param_1];
	ld.param.u64 	%rd3, [intersect_kernel_param_2];
	ld.param.u64 	%rd4, [intersect_kernel_param_3];
	ld.param.u32 	%r30, [intersect_kernel_param_4];
	ld.param.u32 	%r29, [intersect_kernel_param_5];
	cvta.to.global.u64 	%rd1, %rd5;
	cvta.to.global.u64 	%rd2, %rd6;
	mov.u32 	%r31, %ctaid.x;
	mov.u32 	%r32, %ntid.x;
	mov.u32 	%r33, %tid.x;
	mad.lo.s32 	%r1, %r31, %r32, %r33;
	setp.ge.u32 	%p31, %r1, %r30;
	@%p31 bra 	$L__BB0_43;
	cvta.to.global.u64 	%rd7, %rd3;
	cvta.to.global.u64 	%rd8, %rd4;
	mul.wide.u32 	%rd9, %r1, 4;
	add.s64 	%rd10, %rd7, %rd9;
	ld.global.u32 	%r34, [%rd10];
	mul.lo.s32 	%r2, %r34, %r29;
	add.s64 	%rd11, %rd8, %rd9;
	ld.global.u32 	%r35, [%rd11];
	mul.lo.s32 	%r3, %r35, %r29;
	mul.lo.s32 	%r4, %r29, %r1;
	setp.eq.s32 	%p32, %r29, 0;
	@%p32 bra 	$L__BB0_43;
	and.b32  	%r5, %r29, 7;
	setp.lt.u32 	%p33, %r29, 8;
	mov.b32 	%r85, 0;
	@%p33 bra 	$L__BB0_21;
	and.b32  	%r85, %r29, -8;
	neg.s32 	%r83, %r85;
	add.s32 	%r82, %r3, 3;
	add.s32 	%r81, %r4, 3;
	add.s32 	%r80, %r2, 3;
$L__BB0_4:
	.pragma "nounroll";
	add.s32 	%r37, %r80, -3;
	cvt.u64.u32 	%rd12, %r37;
	add.s64 	%rd13, %rd2, %rd12;
	ld.global.u8 	%rs1, [%rd13];
	setp.eq.s16 	%p35, %rs1, 0;
	mov.pred 	%p71, 0;
	@%p35 bra 	$L__BB0_6;
	add.s32 	%r38, %r82, -3;
	cvt.u64.u32 	%rd14, %r38;
	add.s64 	%rd15, %rd2, %rd14;
	ld.global.u8 	%rs2, [%rd15];
	setp.ne.s16 	%p71, %rs2, 0;
$L__BB0_6:
	selp.u16 	%rs3, 1, 0, %p71;
	add.s32 	%r39, %r81, -3;
	cvt.u64.u32 	%rd16, %r39;
	add.s64 	%rd17, %rd1, %rd16;
	st.global.u8 	[%rd17], %rs3;
	add.s32 	%r40, %r80, -2;
	cvt.u64.u32 	%rd18, %r40;
	add.s64 	%rd19, %rd2, %rd18;
	ld.global.u8 	%rs4, [%rd19];
	setp.eq.s16 	%p37, %rs4, 0;
	mov.pred 	%p72, 0;
	@%p37 bra 	$L__BB0_8;
	add.s32 	%r41, %r82, -2;
	cvt.u64.u32 	%rd20, %r41;
	add.s64 	%rd21, %rd2, %rd20;
	ld.global.u8 	%rs5, [%rd21];
	setp.ne.s16 	%p72, %rs5, 0;
$L__BB0_8:
	selp.u16 	%rs6, 1, 0, %p72;
	add.s32 	%r42, %r81, -2;
	cvt.u64.u32 	%rd22, %r42;
	add.s64 	%rd23, %rd1, %rd22;
	st.global.u8 	[%rd23], %rs6;
	add.s32 	%r43, %r80, -1;
	cvt.u64.u32 	%rd24, %r43;
	add.s64 	%rd25, %rd2, %rd24;
	ld.global.u8 	%rs7, [%rd25];
	setp.eq.s16 	%p39, %rs7, 0;
	mov.pred 	%p73, 0;
	@%p39 bra 	$L__BB0_10;
	add.s32 	%r44, %r82, -1;
	cvt.u64.u32 	%rd26, %r44;
	add.s64 	%rd27, %rd2, %rd26;
	ld.global.u8 	%rs8, [%rd27];
	setp.ne.s16 	%p73, %rs8, 0;
$L__BB0_10:
	selp.u16 	%rs9, 1, 0, %p73;
	add.s32 	%r45, %r81, -1;
	cvt.u64.u32 	%rd28, %r45;
	add.s64 	%rd29, %rd1, %rd28;
	st.global.u8 	[%rd29], %rs9;
	cvt.u64.u32 	%rd30, %r80;
	add.s64 	%rd31, %rd2, %rd30;
	ld.global.u8 	%rs10, [%rd31];
	setp.eq.s16 	%p41, %rs10, 0;
	mov.pred 	%p74, 0;
	@%p41 bra 	$L__BB0_12;
	cvt.u64.u32 	%rd32, %r82;
	add.s64 	%rd33, %rd2, %rd32;
	ld.global.u8 	%rs11, [%rd33];
	setp.ne.s16 	%p74, %rs11, 0;
$L__BB0_12:
	selp.u16 	%rs12, 1, 0, %p74;
	cvt.u64.u32 	%rd34, %r81;
	add.s64 	%rd35, %rd1, %rd34;
	st.global.u8 	[%rd35], %rs12;
	add.s32 	%r46, %r80, 1;
	cvt.u64.u32 	%rd36, %r46;
	add.s64 	%rd37, %rd2, %rd36;
	ld.global.u8 	%rs13, [%rd37];
	setp.eq.s16 	%p43, %rs13, 0;
	mov.pred 	%p75, 0;
	@%p43 bra 	$L__BB0_14;
	add.s32 	%r47, %r82, 1;
	cvt.u64.u32 	%rd38, %r47;
	add.s64 	%rd39, %rd2, %rd38;
	ld.global.u8 	%rs14, [%rd39];
	setp.ne.s16 	%p75, %rs14, 0;
$L__BB0_14:
	selp.u16 	%rs15, 1, 0, %p75;
	add.s32 	%r48, %r81, 1;
	cvt.u64.u32 	%rd40, %r48;
	add.s64 	%rd41, %rd1, %rd40;
	st.global.u8 	[%rd41], %rs15;
	add.s32 	%r49, %r80, 2;
	cvt.u64.u32 	%rd42, %r49;
	add.s64 	%rd43, %rd2, %rd42;
	ld.global.u8 	%rs16, [%rd43];
	setp.eq.s16 	%p45, %rs16, 0;
	mov.pred 	%p76, 0;
	@%p45 bra 	$L__BB0_16;
	add.s32 	%r50, %r82, 2;
	cvt.u64.u32 	%rd44, %r50;
	add.s64 	%rd45, %rd2, %rd44;
	ld.global.u8 	%rs17, [%rd45];
	setp.ne.s16 	%p76, %rs17, 0;
$L__BB0_16:
	selp.u16 	%rs18, 1, 0, %p76;
	add.s32 	%r51, %r81, 2;
	cvt.u64.u32 	%rd46, %r51;
	add.s64 	%rd47, %rd1, %rd46;
	st.global.u8 	[%rd47], %rs18;
	add.s32 	%r52, %r80, 3;
	cvt.u64.u32 	%rd48, %r52;
	add.s64 	%rd49, %rd2, %rd48;
	ld.global.u8 	%rs19, [%rd49];
	setp.eq.s16 	%p47, %rs19, 0;
	mov.pred 	%p77, 0;
	@%p47 bra 	$L__BB0_18;
	add.s32 	%r53, %r82, 3;
	cvt.u64.u32 	%rd50, %r53;
	add.s64 	%rd51, %rd2, %rd50;
	ld.global.u8 	%rs20, [%rd51];
	setp.ne.s16 	%p77, %rs20, 0;
$L__BB0_18:
	selp.u16 	%rs21, 1, 0, %p77;
	add.s32 	%r54, %r81, 3;
	cvt.u64.u32 	%rd52, %r54;
	add.s64 	%rd53, %rd1, %rd52;
	st.global.u8 	[%rd53], %rs21;
	add.s32 	%r55, %r80, 4;
	cvt.u64.u32 	%rd54, %r55;
	add.s64 	%rd55, %rd2, %rd54;
	ld.global.u8 	%rs22, [%rd55];
	setp.eq.s16 	%p49, %rs22, 0;
	mov.pred 	%p78, 0;
	@%p49 bra 	$L__BB0_20;
	add.s32 	%r56, %r82, 4;
	cvt.u64.u32 	%rd56, %r56;
	add.s64 	%rd57, %rd2, %rd56;
	ld.global.u8 	%rs23, [%rd57];
	setp.ne.s16 	%p78, %rs23, 0;
$L__BB0_20:
	selp.u16 	%rs24, 1, 0, %p78;
	add.s32 	%r57, %r81, 4;
	cvt.u64.u32 	%rd58, %r57;
	add.s64 	%rd59, %rd1, %rd58;
	st.global.u8 	[%rd59], %rs24;
	add.s32 	%r83, %r83, 8;
	add.s32 	%r82, %r82, 8;
	add.s32 	%r81, %r81, 8;
	add.s32 	%r80, %r80, 8;
	setp.ne.s32 	%p50, %r83, 0;
	@%p50 bra 	$L__BB0_4;
$L__BB0_21:
	setp.eq.s32 	%p51, %r5, 0;
	@%p51 bra 	$L__BB0_43;
	and.b32  	%r20, %r29, 3;
	setp.lt.u32 	%p52, %r5, 4;
	@%p52 bra 	$L__BB0_32;
	add.s32 	%r21, %r85, %r2;
	cvt.u64.u32 	%rd60, %r21;
	add.s64 	%rd61, %rd2, %rd60;
	ld.global.u8 	%rs25, [%rd61];
	setp.eq.s16 	%p54, %rs25, 0;
	mov.pred 	%p79, 0;
	@%p54 bra 	$L__BB0_25;
	add.s32 	%r58, %r85, %r3;
	cvt.u64.u32 	%rd62, %r58;
	add.s64 	%rd63, %rd2, %rd62;
	ld.global.u8 	%rs26, [%rd63];
	setp.ne.s16 	%p79, %rs26, 0;
$L__BB0_25:
	selp.u16 	%rs27, 1, 0, %p79;
	add.s32 	%r22, %r85, %r4;
	cvt.u64.u32 	%rd64, %r22;
	add.s64 	%rd65, %rd1, %rd64;
	st.global.u8 	[%rd65], %rs27;
	add.s32 	%r59, %r21, 1;
	cvt.u64.u32 	%rd66, %r59;
	add.s64 	%rd67, %rd2, %rd66;
	ld.global.u8 	%rs28, [%rd67];
	setp.eq.s16 	%p56, %rs28, 0;
	mov.pred 	%p80, 0;
	@%p56 bra 	$L__BB0_27;
	add.s32 	%r60, %r85, %r3;
	add.s32 	%r61, %r60, 1;
	cvt.u64.u32 	%rd68, %r61;
	add.s64 	%rd69, %rd2, %rd68;
	ld.global.u8 	%rs29, [%rd69];
	setp.ne.s16 	%p80, %rs29, 0;
$L__BB0_27:
	selp.u16 	%rs30, 1, 0, %p80;
	add.s32 	%r62, %r22, 1;
	cvt.u64.u32 	%rd70, %r62;
	add.s64 	%rd71, %rd1, %rd70;
	st.global.u8 	[%rd71], %rs30;
	add.s32 	%r63, %r21, 2;
	cvt.u64.u32 	%rd72, %r63;
	add.s64 	%rd73, %rd2, %rd72;
	ld.global.u8 	%rs31, [%rd73];
	setp.eq.s16 	%p58, %rs31, 0;
	mov.pred 	%p81, 0;
	@%p58 bra 	$L__BB0_29;
	add.s32 	%r64, %r85, %r3;
	add.s32 	%r65, %r64, 2;
	cvt.u64.u32 	%rd74, %r65;
	add.s64 	%rd75, %rd2, %rd74;
	ld.global.u8 	%rs32, [%rd75];
	setp.ne.s16 	%p81, %rs32, 0;
$L__BB0_29:
	selp.u16 	%rs33, 1, 0, %p81;
	add.s32 	%r66, %r22, 2;
	cvt.u64.u32 	%rd76, %r66;
	add.s64 	%rd77, %rd1, %rd76;
	st.global.u8 	[%rd77], %rs33;
	add.s32 	%r67, %r21, 3;
	cvt.u64.u32 	%rd78, %r67;
	add.s64 	%rd79, %rd2, %rd78;
	ld.global.u8 	%rs34, [%rd79];
	setp.eq.s16 	%p60, %rs34, 0;
	mov.pred 	%p82, 0;
	@%p60 bra 	$L__BB0_31;
	add.s32 	%r68, %r85, %r3;
	add.s32 	%r69, %r68, 3;
	cvt.u64.u32 	%rd80, %r69;
	add.s64 	%rd81, %rd2, %rd80;
	ld.global.u8 	%rs35, [%rd81];
	setp.ne.s16 	%p82, %rs35, 0;
$L__BB0_31:
	selp.u16 	%rs36, 1, 0, %p82;
	add.s32 	%r70, %r22, 3;
	cvt.u64.u32 	%rd82, %r70;
	add.s64 	%rd83, %rd1, %rd82;
	st.global.u8 	[%rd83], %rs36;
	add.s32 	%r85, %r85, 4;
$L__BB0_32:
	setp.eq.s32 	%p61, %r20, 0;
	@%p61 bra 	$L__BB0_43;
	setp.eq.s32 	%p62, %r20, 1;
	@%p62 bra 	$L__BB0_39;
	add.s32 	%r25, %r85, %r2;
	cvt.u64.u32 	%rd84, %r25;
	add.s64 	%rd85, %rd2, %rd84;
	ld.global.u8 	%rs37, [%rd85];
	setp.eq.s16 	%p64, %rs37, 0;
	mov.pred 	%p83, 0;
	@%p64 bra 	$L__BB0_36;
	add.s32 	%r71, %r85, %r3;
	cvt.u64.u32 	%rd86, %r71;
	add.s64 	%rd87, %rd2, %rd86;
	ld.global.u8 	%rs38, [%rd87];
	setp.ne.s16 	%p83, %rs38, 0;
$L__BB0_36:
	selp.u16 	%rs39, 1, 0, %p83;
	add.s32 	%r26, %r85, %r4;
	cvt.u64.u32 	%rd88, %r26;
	add.s64 	%rd89, %rd1, %rd88;
	st.global.u8 	[%rd89], %rs39;
	add.s32 	%r72, %r25, 1;
	cvt.u64.u32 	%rd90, %r72;
	add.s64 	%rd91, %rd2, %rd90;
	ld.global.u8 	%rs40, [%rd91];
	setp.eq.s16 	%p66, %rs40, 0;
	mov.pred 	%p84, 0;
	@%p66 bra 	$L__BB0_38;
	add.s32 	%r73, %r85, %r3;
	add.s32 	%r74, %r73, 1;
	cvt.u64.u32 	%rd92, %r74;
	add.s64 	%rd93, %rd2, %rd92;
	ld.global.u8 	%rs41, [%rd93];
	setp.ne.s16 	%p84, %rs41, 0;
$L__BB0_38:
	selp.u16 	%rs42, 1, 0, %p84;
	add.s32 	%r75, %r26, 1;
	cvt.u64.u32 	%rd94, %r75;
	add.s64 	%rd95, %rd1, %rd94;
	st.global.u8 	[%rd95], %rs42;
	add.s32 	%r85, %r85, 2;
$L__BB0_39:
	and.b32  	%r76, %r29, 1;
	setp.eq.b32 	%p67, %r76, 1;
	not.pred 	%p68, %p67;
	@%p68 bra 	$L__BB0_43;
	add.s32 	%r77, %r85, %r2;
	cvt.u64.u32 	%rd96, %r77;
	add.s64 	%rd97, %rd2, %rd96;
	ld.global.u8 	%rs43, [%rd97];
	setp.eq.s16 	%p70, %rs43, 0;
	mov.pred 	%p85, 0;
	@%p70 bra 	$L__BB0_42;
	add.s32 	%r78, %r85, %r3;
	cvt.u64.u32 	%rd98, %r78;
	add.s64 	%rd99, %rd2, %rd98;
	ld.global.u8 	%rs44, [%rd99];
	setp.ne.s16 	%p85, %rs44, 0;
$L__BB0_42:
	selp.u16 	%rs45, 1, 0, %p85;
	add.s32 	%r79, %r85, %r4;
	cvt.u64.u32 	%rd100, %r79;
	add.s64 	%rd101, %rd1, %rd100;
	st.global.u8 	[%rd101], %rs45;
$L__BB0_43:
	ret;

}


// ===== COMPILED SASS (sm_100) =====

	.target	sm_100

	.elftype	@"ET_EXEC"


//--------------------- .note.nv.tkinfo           --------------------------
	.section	.note.nv.tkinfo,"",@"SHT_NOTE"
	.sectionflags	@"SHF_NOTE_NV_TKINFO"
	.tkinfo
        /*0018*/ 	.word	0x00000002
        /*0030*/ 	.string	""
        /*0030*/ 	.string	"ptxas"
        /*0030*/ 	.string	"Cuda compilation tools, release 13.0, V13.0.88"
        /*0030*/ 	.string	"Build cuda_13.0.r13.0/compiler.36424714_0"
        /*0030*/ 	.string	"-arch sm_100 -m 64 "



//--------------------- .note.nv.cuinfo           --------------------------
	.section	.note.nv.cuinfo,"",@"SHT_NOTE"
	.sectionflags	@"SHF_NOTE_NV_CUINFO"
        /*0018*/ 	.short	0x0002
        /*001a*/ 	.short	0x0064
        /*001c*/ 	.short	0x0082
	.zero		2


//--------------------- .nv.info                  --------------------------
	.section	.nv.info,"",@"SHT_CUDA_INFO"
	.align	4


	//----- nvinfo : EIATTR_REGCOUNT
	.align		4
        /*0000*/ 	.byte	0x04, 0x2f
        /*0002*/ 	.short	(.L_1 - .L_0)
	.align		4
.L_0:
        /*0004*/ 	.word	index@(intersect_kernel)
        /*0008*/ 	.word	0x00000018


	//----- nvinfo : EIATTR_FRAME_SIZE
	.align		4
.L_1:
        /*000c*/ 	.byte	0x04, 0x11
        /*000e*/ 	.short	(.L_3 - .L_2)
	.align		4
.L_2:
        /*0010*/ 	.word	index@(intersect_kernel)
        /*0014*/ 	.word	0x00000000


	//----- nvinfo : EIATTR_MIN_STACK_SIZE
	.align		4
.L_3:
        /*0018*/ 	.byte	0x04, 0x12
        /*001a*/ 	.short	(.L_5 - .L_4)
	.align		4
.L_4:
        /*001c*/ 	.word	index@(intersect_kernel)
        /*0020*/ 	.word	0x00000000
.L_5:


//--------------------- .nv.compat                --------------------------
	.section	.nv.compat,"",@"SHT_CUDA_COMPAT_INFO"
	.align	4
        /*0000*/ 	.byte	0x02, 0x09, 0x00, 0x00, 0x02, 0x02, 0x01, 0x00, 0x02, 0x05, 0x05, 0x00, 0x03, 0x07, 0x01, 0x01
        /*0010*/ 	.byte	0x02, 0x03, 0x00, 0x00, 0x02, 0x06, 0x01, 0x00, 0x04, 0x0b, 0x08, 0x00, 0x09, 0x00, 0x00, 0x00
        /*0020*/ 	.byte	0x00, 0x00, 0x00, 0x00


//--------------------- .nv.info.intersect_kernel --------------------------
	.section	.nv.info.intersect_kernel,"",@"SHT_CUDA_INFO"
	.sectionflags	@""
	.align	4


	//----- nvinfo : EIATTR_CUDA_API_VERSION
	.align		4
        /*0000*/ 	.byte	0x04, 0x37
        /*0002*/ 	.short	(.L_7 - .L_6)
.L_6:
        /*0004*/ 	.word	0x00000082


	//----- nvinfo : EIATTR_KPARAM_INFO
	.align		4
.L_7:
        /*0008*/ 	.byte	0x04, 0x17
        /*000a*/ 	.short	(.L_9 - .L_8)
.L_8:
        /*000c*/ 	.word	0x00000000
        /*0010*/ 	.short	0x0005
        /*0012*/ 	.short	0x0024
        /*0014*/ 	.byte	0x00, 0xf0, 0x11, 0x00


	//----- nvinfo : EIATTR_KPARAM_INFO
	.align		4
.L_9:
        /*0018*/ 	.byte	0x04, 0x17
        /*001a*/ 	.short	(.L_11 - .L_10)
.L_10:
        /*001c*/ 	.word	0x00000000
        /*0020*/ 	.short	0x0004
        /*0022*/ 	.short	0x0020
        /*0024*/ 	.byte	0x00, 0xf0, 0x11, 0x00


	//----- nvinfo : EIATTR_KPARAM_INFO
	.align		4
.L_11:
        /*0028*/ 	.byte	0x04, 0x17
        /*002a*/ 	.short	(.L_13 - .L_12)
.L_12:
        /*002c*/ 	.word	0x00000000
        /*0030*/ 	.short	0x0003
        /*0032*/ 	.short	0x0018
        /*0034*/ 	.byte	0x00, 0xf5, 0x21, 0x00


	//----- nvinfo : EIATTR_KPARAM_INFO
	.align		4
.L_13:
        /*0038*/ 	.byte	0x04, 0x17
        /*003a*/ 	.short	(.L_15 - .L_14)
.L_14:
        /*003c*/ 	.word	0x00000000
        /*0040*/ 	.short	0x0002
        /*0042*/ 	.short	0x0010
        /*0044*/ 	.byte	0x00, 0xf5, 0x21, 0x00


	//----- nvinfo : EIATTR_KPARAM_INFO
	.align		4
.L_15:
        /*0048*/ 	.byte	0x04, 0x17
        /*004a*/ 	.short	(.L_17 - .L_16)
.L_16:
        /*004c*/ 	.word	0x00000000
        /*0050*/ 	.short	0x0001
        /*0052*/ 	.short	0x0008
        /*0054*/ 	.byte	0x00, 0xf5, 0x21, 0x00


	//----- nvinfo : EIATTR_KPARAM_INFO
	.align		4
.L_17:
        /*0058*/ 	.byte	0x04, 0x17
        /*005a*/ 	.short	(.L_19 - .L_18)
.L_18:
        /*005c*/ 	.word	0x00000000
        /*0060*/ 	.short	0x0000
        /*0062*/ 	.short	0x0000
        /*0064*/ 	.byte	0x00, 0xf5, 0x21, 0x00


	//----- nvinfo : EIATTR_SPARSE_MMA_MASK
	.align		4
.L_19:
        /*0068*/ 	.byte	0x03, 0x50
        /*006a*/ 	.short	0x0000


	//----- nvinfo : EIATTR_MAXREG_COUNT
	.align		4
        /*006c*/ 	.byte	0x03, 0x1b
        /*006e*/ 	.short	0x00ff


	//----- nvinfo : EIATTR_MERCURY_ISA_VERSION
	.align		4
        /*0070*/ 	.byte	0x03, 0x5f
        /*0072*/ 	.short	0x0101


	//----- nvinfo : EIATTR_VRC_CTA_INIT_COUNT
	.align		4
        /*0074*/ 	.byte	0x02, 0x4a
	.zero		1
	.zero		1


	//----- nvinfo : EIATTR_EXIT_INSTR_OFFSETS
	.align		4
        /*0078*/ 	.byte	0x04, 0x1c
        /*007a*/ 	.short	(.L_21 - .L_20)


	//   ....[0]....
.L_20:
        /*007c*/ 	.word	0x00000070


	//   ....[1]....
        /*0080*/ 	.word	0x000000a0


	//   ....[2]....
        /*0084*/ 	.word	0x00000990


	//   ....[3]....
        /*0088*/ 	.word	0x00000e10


	//   ....[4]....
        /*008c*/ 	.word	0x00001080


	//   ....[5]....
        /*0090*/ 	.word	0x000011a0


	//----- nvinfo : EIATTR_CBANK_PARAM_SIZE
	.align		4
.L_21:
        /*0094*/ 	.byte	0x03, 0x19
        /*0096*/ 	.short	0x0028


	//----- nvinfo : EIATTR_PARAM_CBANK
	.align		4
        /*0098*/ 	.byte	0x04, 0x0a
        /*009a*/ 	.short	(.L_23 - .L_22)
	.align		4
.L_22:
        /*009c*/ 	.word	index@(.nv.constant0.intersect_kernel)
        /*00a0*/ 	.short	0x0380
        /*00a2*/ 	.short	0x0028


	//----- nvinfo : EIATTR_SW_WAR
	.align		4
.L_23:
        /*00a4*/ 	.byte	0x04, 0x36
        /*00a6*/ 	.short	(.L_25 - .L_24)
.L_24:
        /*00a8*/ 	.word	0x00000008
.L_25:


//--------------------- .nv.callgraph             --------------------------
	.section	.nv.callgraph,"",@"SHT_CUDA_CALLGRAPH"
	.align	4
	.sectionentsize	8
	.align		4
        /*0000*/ 	.word	0x00000000
	.align		4
        /*0004*/ 	.word	0xffffffff
	.align		4
        /*0008*/ 	.word	0x00000000
	.align		4
        /*000c*/ 	.word	0xfffffffe
	.align		4
        /*0010*/ 	.word	0x00000000
	.align		4
        /*0014*/ 	.word	0xfffffffd
	.align		4
        /*0018*/ 	.word	0x00000000
	.align		4
        /*001c*/ 	.word	0xfffffffc


//--------------------- .text.intersect_kernel    --------------------------
	.section	.text.intersect_kernel,"ax",@progbits
	.align	128
        .global         intersect_kernel
        .type           intersect_kernel,@function
        .size           intersect_kernel,(.L_x_5 - intersect_kernel)
        .other          intersect_kernel,@"STO_CUDA_ENTRY STV_DEFAULT"
intersect_kernel:
.text.intersect_kernel:
[----:B------:R-:W-:Y:S01]  /*0000*/  LDC R1, c[0x0][0x37c] ;  /* 0x0000df00ff017b82 */ /* 0x000fe20000000800 */
[----:B------:R-:W0:Y:S07]  /*0010*/  S2R R3, SR_TID.X ;  /* 0x0000000000037919 */ /* 0x000e2e0000002100 */
[----:B------:R-:W0:Y:S01]  /*0020*/  S2UR UR4, SR_CTAID.X ;  /* 0x00000000000479c3 */ /* 0x000e220000002500 */
[----:B------:R-:W1:Y:S07]  /*0030*/  LDCU UR5, c[0x0][0x3a0] ;  /* 0x00007400ff0577ac */ /* 0x000e6e0008000800 */
[----:B------:R-:W0:Y:S02]  /*0040*/  LDC R0, c[0x0][0x360] ;  /* 0x0000d800ff007b82 */ /* 0x000e240000000800 */
[----:B0-----:R-:W-:-:S05]  /*0050*/  IMAD R0, R0, UR4, R3 ;  /* 0x0000000400007c24 */ /* 0x001fca000f8e0203 */
[----:B-1----:R-:W-:-:S13]  /*0060*/  ISETP.GE.U32.AND P0, PT, R0, UR5, PT ;  /* 0x0000000500007c0c */ /* 0x002fda000bf06070 */
[----:B------:R-:W-:Y:S05]  /*0070*/  @P0 EXIT ;  /* 0x000000000000094d */ /* 0x000fea0003800000 */
[----:B------:R-:W0:Y:S02]  /*0080*/  LDC R11, c[0x0][0x3a4] ;  /* 0x0000e900ff0b7b82 */ /* 0x000e240000000800 */
[----:B0-----:R-:W-:-:S13]  /*0090*/  ISETP.NE.AND P0, PT, R11, RZ, PT ;  /* 0x000000ff0b00720c */ /* 0x001fda0003f05270 */
[----:B------:R-:W-:Y:S05]  /*00a0*/  @!P0 EXIT ;  /* 0x000000000000894d */ /* 0x000fea0003800000 */
[----:B------:R-:W0:Y:S01]  /*00b0*/  LDC.64 R6, c[0x0][0x390] ;  /* 0x0000e400ff067b82 */ /* 0x000e220000000a00 */
[----:B------:R-:W1:Y:S07]  /*00c0*/  LDCU.64 UR4, c[0x0][0x358] ;  /* 0x00006b00ff0477ac */ /* 0x000e6e0008000a00 */
[----:B------:R-:W2:Y:S01]  /*00d0*/  LDC.64 R8, c[0x0][0x398] ;  /* 0x0000e600ff087b82 */ /* 0x000ea20000000a00 */
[C---:B------:R-:W-:Y:S02]  /*00e0*/  ISETP.GE.U32.AND P0, PT, R11.reuse, 0x8, PT ;  /* 0x000000080b00780c */ /* 0x040fe40003f06070 */
[----:B------:R-:W-:Y:S01]  /*00f0*/  LOP3.LUT R3, R11, 0x7, RZ, 0xc0, !PT ;  /* 0x000000070b037812 */ /* 0x000fe200078ec0ff */
[----:B------:R-:W-:-:S03]  /*0100*/  IMAD.MOV.U32 R5, RZ, RZ, RZ ;  /* 0x000000ffff057224 */ /* 0x000fc600078e00ff */
[----:B------:R-:W-:Y:S01]  /*0110*/  ISETP.NE.AND P1, PT, R3, RZ, PT ;  /* 0x000000ff0300720c */ /* 0x000fe20003f25270 */
[----:B0-----:R-:W-:-:S05]  /*0120*/  IMAD.WIDE.U32 R6, R0, 0x4, R6 ;  /* 0x0000000400067825 */ /* 0x001fca00078e0006 */
[----:B-1----:R0:W5:Y:S01]  /*0130*/  LDG.E R2, desc[UR4][R6.64] ;  /* 0x0000000406027981 */ /* 0x002162000c1e1900 */
[----:B--2---:R-:W-:-:S05]  /*0140*/  IMAD.WIDE.U32 R8, R0, 0x4, R8 ;  /* 0x0000000400087825 */ /* 0x004fca00078e0008 */
[----:B------:R0:W5:Y:S01]  /*0150*/  LDG.E R4, desc[UR4][R8.64] ;  /* 0x0000000408047981 */ /* 0x000162000c1e1900 */
[----:B------:R-:W-:Y:S05]  /*0160*/  @!P0 BRA `(.L_x_0) ;  /* 0x0000000800088947 */ /* 0x000fea0003800000 */
[----:B------:R-:W-:Y:S01]  /*0170*/  LOP3.LUT R5, R11, 0xfffffff8, RZ, 0xc0, !PT ;  /* 0xfffffff80b057812 */ /* 0x000fe200078ec0ff */
[-C--:B0----5:R-:W-:Y:S01]  /*0180*/  IMAD R8, R4, R11.reuse, 0x3 ;  /* 0x0000000304087424 */ /* 0x0a1fe200078e020b */
[----:B------:R-:W0:Y:S01]  /*0190*/  LDCU.64 UR6, c[0x0][0x388] ;  /* 0x00007100ff0677ac */ /* 0x000e220008000a00 */
[-C--:B------:R-:W-:Y:S02]  /*01a0*/  IMAD R6, R0, R11.reuse, 0x3 ;  /* 0x0000000300067424 */ /* 0x080fe400078e020b */
[----:B------:R-:W-:Y:S01]  /*01b0*/  IMAD R7, R2, R11, 0x3 ;  /* 0x0000000302077424 */ /* 0x000fe200078e020b */
[----:B------:R-:W1:Y:S01]  /*01c0*/  LDCU.64 UR8, c[0x0][0x380] ;  /* 0x00007000ff0877ac */ /* 0x000e620008000a00 */
[----:B------:R-:W-:-:S07]  /*01d0*/  IMAD.MOV R9, RZ, RZ, -R5 ;  /* 0x000000ffff097224 */ /* 0x000fce00078e0a05 */
.L_x_1:
[----:B------:R-:W-:-:S05]  /*01e0*/  VIADD R10, R7, 0xfffffffd ;  /* 0xfffffffd070a7836 */ /* 0x000fca0000000000 */
[----:B0-----:R-:W-:-:S05]  /*01f0*/  IADD3 R10, P0, PT, R10, UR6, RZ ;  /* 0x000000060a0a7c10 */ /* 0x001fca000ff1e0ff */
[----:B------:R-:W-:-:S05]  /*0200*/  IMAD.X R11, RZ, RZ, UR7, P0 ;  /* 0x00000007ff0b7e24 */ /* 0x000fca00080e06ff */
[----:B--2---:R-:W2:Y:S02]  /*0210*/  LDG.E.U8 R10, desc[UR4][R10.64] ;  /* 0x000000040a0a7981 */ /* 0x004ea4000c1e1100 */
[----:B--2---:R-:W-:-:S13]  /*0220*/  ISETP.NE.AND P0, PT, R10, RZ, PT ;  /* 0x000000ff0a00720c */ /* 0x004fda0003f05270 */
[----:B------:R-:W-:-:S05]  /*0230*/  @P0 VIADD R12, R8, 0xfffffffd ;  /* 0xfffffffd080c0836 */ /* 0x000fca0000000000 */
[----:B------:R-:W-:-:S05]  /*0240*/  @P0 IADD3 R12, P2, PT, R12, UR6, RZ ;  /* 0x000000060c0c0c10 */ /* 0x000fca000ff5e0ff */
[----:B------:R-:W-:-:S05]  /*0250*/  @P0 IMAD.X R13, RZ, RZ, UR7, P2 ;  /* 0x00000007ff0d0e24 */ /* 0x000fca00090e06ff */
[----:B------:R-:W2:Y:S01]  /*0260*/  @P0 LDG.E.U8 R12, desc[UR4][R12.64] ;  /* 0x000000040c0c0981 */ /* 0x000ea2000c1e1100 */
[----:B------:R-:W-:Y:S02]  /*0270*/  VIADD R14, R6, 0xfffffffd ;  /* 0xfffffffd060e7836 */ /* 0x000fe40000000000 */
[----:B------:R-:W-:-:S03]  /*0280*/  VIADD R16, R7, 0xfffffffe ;  /* 0xfffffffe07107836 */ /* 0x000fc60000000000 */
[----:B-1----:R-:W-:Y:S02]  /*0290*/  IADD3 R14, P3, PT, R14, UR8, RZ ;  /* 0x000000080e0e7c10 */ /* 0x002fe4000ff7e0ff */
[----:B------:R-:W-:-:S03]  /*02a0*/  IADD3 R16, P2, PT, R16, UR6, RZ ;  /* 0x0000000610107c10 */ /* 0x000fc6000ff5e0ff */
[----:B------:R-:W-:Y:S02]  /*02b0*/  IMAD.X R15, RZ, RZ, UR9, P3 ;  /* 0x00000009ff0f7e24 */ /* 0x000fe400098e06ff */
[----:B------:R-:W-:Y:S01]  /*02c0*/  IMAD.X R17, RZ, RZ, UR7, P2 ;  /* 0x00000007ff117e24 */ /* 0x000fe200090e06ff */
[----:B--2---:R-:W-:-:S04]  /*02d0*/  ISETP.NE.AND P0, PT, R12, RZ, P0 ;  /* 0x000000ff0c00720c */ /* 0x004fc80000705270 */
[----:B------:R-:W-:-:S05]  /*02e0*/  SEL R21, RZ, 0x1, !P0 ;  /* 0x00000001ff157807 */ /* 0x000fca0004000000 */
[----:B------:R0:W-:Y:S04]  /*02f0*/  STG.E.U8 desc[UR4][R14.64], R21 ;  /* 0x000000150e007986 */ /* 0x0001e8000c101104 */
[----:B------:R-:W2:Y:S02]  /*0300*/  LDG.E.U8 R16, desc[UR4][R16.64] ;  /* 0x0000000410107981 */ /* 0x000ea4000c1e1100 */
[----:B--2---:R-:W-:-:S13]  /*0310*/  ISETP.NE.AND P0, PT, R16, RZ, PT ;  /* 0x000000ff1000720c */ /* 0x004fda0003f05270 */
[----:B------:R-:W-:-:S05]  /*0320*/  @P0 VIADD R10, R8, 0xfffffffe ;  /* 0xfffffffe080a0836 */ /* 0x000fca0000000000 */
[----:B------:R-:W-:-:S05]  /*0330*/  @P0 IADD3 R10, P2, PT, R10, UR6, RZ ;  /* 0x000000060a0a0c10 */ /* 0x000fca000ff5e0ff */
[----:B------:R-:W-:-:S05]  /*0340*/  @P0 IMAD.X R11, RZ, RZ, UR7, P2 ;  /* 0x00000007ff0b0e24 */ /* 0x000fca00090e06ff */
[----:B------:R-:W2:Y:S01]  /*0350*/  @P0 LDG.E.U8 R10, desc[UR4][R10.64] ;  /* 0x000000040a0a0981 */ /* 0x000ea2000c1e1100 */
[----:B------:R-:W-:Y:S02]  /*0360*/  VIADD R12, R6, 0xfffffffe ;  /* 0xfffffffe060c7836 */ /* 0x000fe40000000000 */
[----:B------:R-:W-:-:S03]  /*0370*/  VIADD R18, R7, 0xffffffff ;  /* 0xffffffff07127836 */ /* 0x000fc60000000000 */
[----:B------:R-:W-:Y:S02]  /*0380*/  IADD3 R12, P3, PT, R12, UR8, RZ ;  /* 0x000000080c0c7c10 */ /* 0x000fe4000ff7e0ff */
[----:B------:R-:W-:-:S03]  /*0390*/  IADD3 R18, P2, PT, R18, UR6, RZ ;  /* 0x0000000612127c10 */ /* 0x000fc6000ff5e0ff */
[----:B------:R-:W-:Y:S02]  /*03a0*/  IMAD.X R13, RZ, RZ, UR9, P3 ;  /* 0x00000009ff0d7e24 */ /* 0x000fe400098e06ff */
[----:B------:R-:W-:Y:S01]  /*03b0*/  IMAD.X R19, RZ, RZ, UR7, P2 ;  /* 0x00000007ff137e24 */ /* 0x000fe200090e06ff */
[----:B--2---:R-:W-:-:S04]  /*03c0*/  ISETP.NE.AND P0, PT, R10, RZ, P0 ;  /* 0x000000ff0a00720c */ /* 0x004fc80000705270 */
[----:B0-----:R-:W-:-:S05]  /*03d0*/  SEL R21, RZ, 0x1, !P0 ;  /* 0x00000001ff157807 */ /* 0x001fca0004000000 */
[----:B------:R0:W-:Y:S04]  /*03e0*/  STG.E.U8 desc[UR4][R12.64], R21 ;  /* 0x000000150c007986 */ /* 0x0001e8000c101104 */
[----:B------:R-:W2:Y:S02]  /*03f0*/  LDG.E.U8 R18, desc[UR4][R18.64] ;  /* 0x0000000412127981 */ /* 0x000ea4000c1e1100 */
[----:B--2---:R-:W-:-:S13]  /*0400*/  ISETP.NE.AND P0, PT, R18, RZ, PT ;  /* 0x000000ff1200720c */ /* 0x004fda0003f05270 */
[----:B------:R-:W-:-:S05]  /*0410*/  @P0 VIADD R10, R8, 0xffffffff ;  /* 0xffffffff080a0836 */ /* 0x000fca0000000000 */
[----:B------:R-:W-:-:S05]  /*0420*/  @P0 IADD3 R10, P2, PT, R10, UR6, RZ ;  /* 0x000000060a0a0c10 */ /* 0x000fca000ff5e0ff */
[----:B------:R-:W-:-:S05]  /*0430*/  @P0 IMAD.X R11, RZ, RZ, UR7, P2 ;  /* 0x00000007ff0b0e24 */ /* 0x000fca00090e06ff */
[----:B------:R-:W2:Y:S01]  /*0440*/  @P0 LDG.E.U8 R10, desc[UR4][R10.64] ;  /* 0x000000040a0a0981 */ /* 0x000ea2000c1e1100 */
[----:B------:R-:W-:Y:S01]  /*0450*/  VIADD R14, R6, 0xffffffff ;  /* 0xffffffff060e7836 */ /* 0x000fe20000000000 */
[----:B------:R-:W-:-:S04]  /*0460*/  IADD3 R16, P3, PT, R7, UR6, RZ ;  /* 0x0000000607107c10 */ /* 0x000fc8000ff7e0ff */
[----:B------:R-:W-:Y:S01]  /*0470*/  IADD3 R14, P2, PT, R14, UR8, RZ ;  /* 0x000000080e0e7c10 */ /* 0x000fe2000ff5e0ff */
[----:B------:R-:W-:-:S04]  /*0480*/  IMAD.X R17, RZ, RZ, UR7, P3 ;  /* 0x00000007ff117e24 */ /* 0x000fc800098e06ff */
[----:B------:R-:W-:Y:S01]  /*0490*/  IMAD.X R15, RZ, RZ, UR9, P2 ;  /* 0x00000009ff0f7e24 */ /* 0x000fe200090e06ff */
[----:B--2---:R-:W-:-:S04]  /*04a0*/  ISETP.NE.AND P0, PT, R10, RZ, P0 ;  /* 0x000000ff0a00720c */ /* 0x004fc80000705270 */
[----:B0-----:R-:W-:-:S05]  /*04b0*/  SEL R21, RZ, 0x1, !P0 ;  /* 0x00000001ff157807 */ /* 0x001fca0004000000 */
[----:B------:R0:W-:Y:S04]  /*04c0*/  STG.E.U8 desc[UR4][R14.64], R21 ;  /* 0x000000150e007986 */ /* 0x0001e8000c101104 */
[----:B------:R-:W2:Y:S02]  /*04d0*/  LDG.E.U8 R16, desc[UR4][R16.64] ;  /* 0x0000000410107981 */ /* 0x000ea4000c1e1100 */
[----:B--2---:R-:W-:-:S13]  /*04e0*/  ISETP.NE.AND P0, PT, R16, RZ, PT ;  /* 0x000000ff1000720c */ /* 0x004fda0003f05270 */
        /* <DEDUP_REMOVED lines=58> */
[----:B------:R-:W-:-:S04]  /*0890*/  @P0 IADD3 R10, PT, PT, R8, 0x4, RZ ;  /* 0x00000004080a0810 */ /* 0x000fc80007ffe0ff */
[----:B------:R-:W-:-:S05]  /*08a0*/  @P0 IADD3 R10, P2, PT, R10, UR6, RZ ;  /* 0x000000060a0a0c10 */ /* 0x000fca000ff5e0ff */
[----:B------:R-:W-:-:S05]  /*08b0*/  @P0 IMAD.X R11, RZ, RZ, UR7, P2 ;  /* 0x00000007ff0b0e24 */ /* 0x000fca00090e06ff */
[----:B------:R-:W2:Y:S01]  /*08c0*/  @P0 LDG.E.U8 R10, desc[UR4][R10.64] ;  /* 0x000000040a0a0981 */ /* 0x000ea2000c1e1100 */
[----:B------:R-:W-:Y:S02]  /*08d0*/  VIADD R9, R9, 0x8 ;  /* 0x0000000809097836 */ /* 0x000fe40000000000 */
[C---:B0-----:R-:W-:Y:S02]  /*08e0*/  VIADD R12, R6.reuse, 0x4 ;  /* 0x00000004060c7836 */ /* 0x041fe40000000000 */
[----:B------:R-:W-:Y:S02]  /*08f0*/  VIADD R6, R6, 0x8 ;  /* 0x0000000806067836 */ /* 0x000fe40000000000 */
[----:B------:R-:W-:Y:S01]  /*0900*/  VIADD R7, R7, 0x8 ;  /* 0x0000000807077836 */ /* 0x000fe20000000000 */
[----:B------:R-:W-:Y:S01]  /*0910*/  IADD3 R12, P2, PT, R12, UR8, RZ ;  /* 0x000000080c0c7c10 */ /* 0x000fe2000ff5e0ff */
[----:B------:R-:W-:-:S04]  /*0920*/  VIADD R8, R8, 0x8 ;  /* 0x0000000808087836 */ /* 0x000fc80000000000 */
[----:B------:R-:W-:Y:S01]  /*0930*/  IMAD.X R13, RZ, RZ, UR9, P2 ;  /* 0x00000009ff0d7e24 */ /* 0x000fe200090e06ff */
[----:B--2---:R-:W-:-:S04]  /*0940*/  ISETP.NE.AND P0, PT, R10, RZ, P0 ;  /* 0x000000ff0a00720c */ /* 0x004fc80000705270 */
[----:B-1----:R-:W-:Y:S02]  /*0950*/  SEL R15, RZ, 0x1, !P0 ;  /* 0x00000001ff0f7807 */ /* 0x002fe40004000000 */
[----:B------:R-:W-:-:S03]  /*0960*/  ISETP.NE.AND P0, PT, R9, RZ, PT ;  /* 0x000000ff0900720c */ /* 0x000fc60003f05270 */
[----:B------:R2:W-:Y:S10]  /*0970*/  STG.E.U8 desc[UR4][R12.64], R15 ;  /* 0x0000000f0c007986 */ /* 0x0005f4000c101104 */
[----:B------:R-:W-:Y:S05]  /*0980*/  @P0 BRA `(.L_x_1) ;  /* 0xfffffff800140947 */ /* 0x000fea000383ffff */
.L_x_0:
[----:B------:R-:W-:Y:S05]  /*0990*/  @!P1 EXIT ;  /* 0x000000000000994d */ /* 0x000fea0003800000 */
[----:B0-----:R-:W0:Y:S01]  /*09a0*/  LDC R6, c[0x0][0x3a4] ;  /* 0x0000e900ff067b82 */ /* 0x001e220000000800 */
[----:B------:R-:W-:Y:S02]  /*09b0*/  ISETP.GE.U32.AND P0, PT, R3, 0x4, PT ;  /* 0x000000040300780c */ /* 0x000fe40003f06070 */
[----:B0-----:R-:W-:-:S04]  /*09c0*/  LOP3.LUT R16, R6, 0x3, RZ, 0xc0, !PT ;  /* 0x0000000306107812 */ /* 0x001fc800078ec0ff */
[----:B------:R-:W-:-:S07]  /*09d0*/  ISETP.NE.AND P1, PT, R16, RZ, PT ;  /* 0x000000ff1000720c */ /* 0x000fce0003f25270 */
[----:B------:R-:W-:Y:S06]  /*09e0*/  @!P0 BRA `(.L_x_2) ;  /* 0x0000000400088947 */ /* 0x000fec0003800000 */
[----:B------:R-:W0:Y:S01]  /*09f0*/  LDCU.64 UR6, c[0x0][0x388] ;  /* 0x00007100ff0677ac */ /* 0x000e220008000a00 */
[----:B-----5:R-:W-:Y:S01]  /*0a00*/  IMAD R7, R2, R6, R5 ;  /* 0x0000000602077224 */ /* 0x020fe200078e0205 */
[----:B------:R-:W2:Y:S04]  /*0a10*/  LDCU.64 UR8, c[0x0][0x380] ;  /* 0x00007000ff0877ac */ /* 0x000ea80008000a00 */
[----:B0-----:R-:W-:-:S05]  /*0a20*/  IADD3 R8, P0, PT, R7, UR6, RZ ;  /* 0x0000000607087c10 */ /* 0x001fca000ff1e0ff */
[----:B------:R-:W-:-:S05]  /*0a30*/  IMAD.X R9, RZ, RZ, UR7, P0 ;  /* 0x00000007ff097e24 */ /* 0x000fca00080e06ff */
[----:B------:R-:W3:Y:S02]  /*0a40*/  LDG.E.U8 R8, desc[UR4][R8.64] ;  /* 0x0000000408087981 */ /* 0x000ee4000c1e1100 */
[----:B---3--:R-:W-:-:S13]  /*0a50*/  ISETP.NE.AND P0, PT, R8, RZ, PT ;  /* 0x000000ff0800720c */ /* 0x008fda0003f05270 */
[----:B------:R-:W-:-:S05]  /*0a60*/  @P0 IMAD R10, R4, R6, R5 ;  /* 0x00000006040a0224 */ /* 0x000fca00078e0205 */
[----:B------:R-:W-:-:S05]  /*0a70*/  @P0 IADD3 R10, P2, PT, R10, UR6, RZ ;  /* 0x000000060a0a0c10 */ /* 0x000fca000ff5e0ff */
[----:B------:R-:W-:-:S05]  /*0a80*/  @P0 IMAD.X R11, RZ, RZ, UR7, P2 ;  /* 0x00000007ff0b0e24 */ /* 0x000fca00090e06ff */
[----:B------:R-:W3:Y:S01]  /*0a90*/  @P0 LDG.E.U8 R10, desc[UR4][R10.64] ;  /* 0x000000040a0a0981 */ /* 0x000ee2000c1e1100 */
[----:B------:R-:W-:Y:S02]  /*0aa0*/  IMAD R3, R0, R6, R5 ;  /* 0x0000000600037224 */ /* 0x000fe400078e0205 */
[----:B------:R-:W-:-:S03]  /*0ab0*/  VIADD R14, R7, 0x1 ;  /* 0x00000001070e7836 */ /* 0x000fc60000000000 */
[----:B--2---:R-:W-:Y:S02]  /*0ac0*/  IADD3 R12, P3, PT, R3, UR8, RZ ;  /* 0x00000008030c7c10 */ /* 0x004fe4000ff7e0ff */
[----:B------:R-:W-:-:S03]  /*0ad0*/  IADD3 R14, P2, PT, R14, UR6, RZ ;  /* 0x000000060e0e7c10 */ /* 0x000fc6000ff5e0ff */
[----:B------:R-:W-:Y:S02]  /*0ae0*/  IMAD.X R13, RZ, RZ, UR9, P3 ;  /* 0x00000009ff0d7e24 */ /* 0x000fe400098e06ff */
[----:B------:R-:W-:Y:S01]  /*0af0*/  IMAD.X R15, RZ, RZ, UR7, P2 ;  /* 0x00000007ff0f7e24 */ /* 0x000fe200090e06ff */
[----:B---3--:R-:W-:-:S04]  /*0b00*/  ISETP.NE.AND P0, PT, R10, RZ, P0 ;  /* 0x000000ff0a00720c */ /* 0x008fc80000705270 */
[----:B------:R-:W-:-:S05]  /*0b10*/  SEL R17, RZ, 0x1, !P0 ;  /* 0x00000001ff117807 */ /* 0x000fca0004000000 */
[----:B------:R0:W-:Y:S04]  /*0b20*/  STG.E.U8 desc[UR4][R12.64], R17 ;  /* 0x000000110c007986 */ /* 0x0001e8000c101104 */
[----:B------:R-:W2:Y:S02]  /*0b30*/  LDG.E.U8 R14, desc[UR4][R14.64] ;  /* 0x000000040e0e7981 */ /* 0x000ea4000c1e1100 */
[----:B--2---:R-:W-:-:S13]  /*0b40*/  ISETP.NE.AND P0, PT, R14, RZ, PT ;  /* 0x000000ff0e00720c */ /* 0x004fda0003f05270 */
[----:B------:R-:W-:-:S04]  /*0b50*/  @P0 IMAD R8, R4, R6, R5 ;  /* 0x0000000604080224 */ /* 0x000fc800078e0205 */
[----:B------:R-:W-:-:S05]  /*0b60*/  @P0 VIADD R8, R8, 0x1 ;  /* 0x0000000108080836 */ /* 0x000fca0000000000 */
[----:B------:R-:W-:-:S05]  /*0b70*/  @P0 IADD3 R8, P2, PT, R8, UR6, RZ ;  /* 0x0000000608080c10 */ /* 0x000fca000ff5e0ff */
[----:B------:R-:W-:-:S05]  /*0b80*/  @P0 IMAD.X R9, RZ, RZ, UR7, P2 ;  /* 0x00000007ff090e24 */ /* 0x000fca00090e06ff */
[----:B------:R-:W2:Y:S01]  /*0b90*/  @P0 LDG.E.U8 R8, desc[UR4][R8.64] ;  /* 0x0000000408080981 */ /* 0x000ea2000c1e1100 */
[----:B------:R-:W-:Y:S02]  /*0ba0*/  VIADD R10, R3, 0x1 ;  /* 0x00000001030a7836 */ /* 0x000fe40000000000 */
[----:B------:R-:W-:-:S03]  /*0bb0*/  VIADD R11, R7, 0x2 ;  /* 0x00000002070b7836 */ /* 0x000fc60000000000 */
[----:B------:R-:W-:Y:S02]  /*0bc0*/  IADD3 R10, P3, PT, R10, UR8, RZ ;  /* 0x000000080a0a7c10 */ /* 0x000fe4000ff7e0ff */
[----:B0-----:R-:W-:-:S03]  /*0bd0*/  IADD3 R12, P2, PT, R11, UR6, RZ ;  /* 0x000000060b0c7c10 */ /* 0x001fc6000ff5e0ff */
[----:B------:R-:W-:Y:S02]  /*0be0*/  IMAD.X R11, RZ, RZ, UR9, P3 ;  /* 0x00000009ff0b7e24 */ /* 0x000fe400098e06ff */
[----:B------:R-:W-:Y:S01]  /*0bf0*/  IMAD.X R13, RZ, RZ, UR7, P2 ;  /* 0x00000007ff0d7e24 */ /* 0x000fe200090e06ff */
[----:B--2---:R-:W-:-:S04]  /*0c00*/  ISETP.NE.AND P0, PT, R8, RZ, P0 ;  /* 0x000000ff0800720c */ /* 0x004fc80000705270 */
        /* <DEDUP_REMOVED lines=9> */
[----:B------:R-:W-:Y:S01]  /*0ca0*/  VIADD R14, R3, 0x2 ;  /* 0x00000002030e7836 */ /* 0x000fe20000000000 */
[----:B------:R-:W-:-:S04]  /*0cb0*/  IADD3 R7, PT, PT, R7, 0x3, RZ ;  /* 0x0000000307077810 */ /* 0x000fc80007ffe0ff */
        /* <DEDUP_REMOVED lines=16> */
[----:B------:R-:W-:-:S05]  /*0dc0*/  IADD3 R12, P2, PT, R3, UR8, RZ ;  /* 0x00000008030c7c10 */ /* 0x000fca000ff5e0ff */
[----:B------:R-:W-:Y:S01]  /*0dd0*/  IMAD.X R13, RZ, RZ, UR9, P2 ;  /* 0x00000009ff0d7e24 */ /* 0x000fe200090e06ff */
[----:B--2---:R-:W-:-:S04]  /*0de0*/  ISETP.NE.AND P0, PT, R8, RZ, P0 ;  /* 0x000000ff0800720c */ /* 0x004fc80000705270 */
[----:B------:R-:W-:-:S05]  /*0df0*/  SEL R3, RZ, 0x1, !P0 ;  /* 0x00000001ff037807 */ /* 0x000fca0004000000 */
[----:B------:R0:W-:Y:S04]  /*0e00*/  STG.E.U8 desc[UR4][R12.64], R3 ;  /* 0x000000030c007986 */ /* 0x0001e8000c101104 */
.L_x_2:
[----:B------:R-:W-:Y:S05]  /*0e10*/  @!P1 EXIT ;  /* 0x000000000000994d */ /* 0x000fea0003800000 */
[----:B------:R-:W-:Y:S02]  /*0e20*/  ISETP.NE.AND P0, PT, R16, 0x1, PT ;  /* 0x000000011000780c */ /* 0x000fe40003f05270 */
[----:B0-----:R-:W-:-:S04]  /*0e30*/  LOP3.LUT R3, R6, 0x1, RZ, 0xc0, !PT ;  /* 0x0000000106037812 */ /* 0x001fc800078ec0ff */
[----:B------:R-:W-:-:S07]  /*0e40*/  ISETP.NE.U32.AND P1, PT, R3, 0x1, PT ;  /* 0x000000010300780c */ /* 0x000fce0003f25070 */
[----:B------:R-:W-:Y:S06]  /*0e50*/  @!P0 BRA `(.L_x_3) ;  /* 0x0000000000888947 */ /* 0x000fec0003800000 */
[----:B------:R-:W0:Y:S01]  /*0e60*/  LDCU.64 UR6, c[0x0][0x388] ;  /* 0x00007100ff0677ac */ /* 0x000e220008000a00 */
[----:B--2--5:R-:W-:Y:S01]  /*0e70*/  IMAD R12, R2, R6, R5 ;  /* 0x00000006020c7224 */ /* 0x024fe200078e0205 */
[----:B------:R-:W1:Y:S04]  /*0e80*/  LDCU.64 UR8, c[0x0][0x380] ;  /* 0x00007000ff0877ac */ /* 0x000e680008000a00 */
[----:B0-----:R-:W-:-:S05]  /*0e90*/  IADD3 R8, P0, PT, R12, UR6, RZ ;  /* 0x000000060c087c10 */ /* 0x001fca000ff1e0ff */
[----:B------:R-:W-:-:S05]  /*0ea0*/  IMAD.X R9, RZ, RZ, UR7, P0 ;  /* 0x00000007ff097e24 */ /* 0x000fca00080e06ff */
[----:B------:R-:W2:Y:S02]  /*0eb0*/  LDG.E.U8 R8, desc[UR4][R8.64] ;  /* 0x0000000408087981 */ /* 0x000ea4000c1e1100 */
[----:B--2---:R-:W-:-:S13]  /*0ec0*/  ISETP.NE.AND P0, PT, R8, RZ, PT ;  /* 0x000000ff0800720c */ /* 0x004fda0003f05270 */
[----:B------:R-:W-:-:S05]  /*0ed0*/  @P0 IMAD R14, R4, R6, R5 ;  /* 0x00000006040e0224 */ /* 0x000fca00078e0205 */
[----:B------:R-:W-:-:S05]  /*0ee0*/  @P0 IADD3 R14, P2, PT, R14, UR6, RZ ;  /* 0x000000060e0e0c10 */ /* 0x000fca000ff5e0ff */
[----:B------:R-:W-:-:S05]  /*0ef0*/  @P0 IMAD.X R15, RZ, RZ, UR7, P2 ;  /* 0x00000007ff0f0e24 */ /* 0x000fca00090e06ff */
[----:B------:R-:W2:Y:S01]  /*0f00*/  @P0 LDG.E.U8 R14, desc[UR4][R14.64] ;  /* 0x000000040e0e0981 */ /* 0x000ea2000c1e1100 */
[----:B------:R-:W-:Y:S02]  /*0f10*/  IMAD R7, R0, R6, R5 ;  /* 0x0000000600077224 */ /* 0x000fe400078e0205 */
        /* <DEDUP_REMOVED lines=20> */
[----:B0-----:R-:W-:-:S05]  /*1060*/  SEL R3, RZ, 0x1, !P0 ;  /* 0x00000001ff037807 */ /* 0x001fca0004000000 */
[----:B------:R0:W-:Y:S04]  /*1070*/  STG.E.U8 desc[UR4][R8.64], R3 ;  /* 0x0000000308007986 */ /* 0x0001e8000c101104 */
.L_x_3:
[----:B------:R-:W-:Y:S05]  /*1080*/  @P1 EXIT ;  /* 0x000000000000194d */ /* 0x000fea0003800000 */
[----:B------:R-:W1:Y:S01]  /*1090*/  LDCU.64 UR6, c[0x0][0x388] ;  /* 0x00007100ff0677ac */ /* 0x000e620008000a00 */
[----:B-----5:R-:W-:-:S05]  /*10a0*/  IMAD R2, R2, R6, R5 ;  /* 0x0000000602027224 */ /* 0x020fca00078e0205 */
[----:B-1----:R-:W-:-:S05]  /*10b0*/  IADD3 R2, P0, PT, R2, UR6, RZ ;  /* 0x0000000602027c10 */ /* 0x002fca000ff1e0ff */
[----:B0-----:R-:W-:-:S05]  /*10c0*/  IMAD.X R3, RZ, RZ, UR7, P0 ;  /* 0x00000007ff037e24 */ /* 0x001fca00080e06ff */
[----:B------:R-:W3:Y:S02]  /*10d0*/  LDG.E.U8 R2, desc[UR4][R2.64] ;  /* 0x0000000402027981 */ /* 0x000ee4000c1e1100 */
[----:B---3--:R-:W-:-:S13]  /*10e0*/  ISETP.NE.AND P0, PT, R2, RZ, PT ;  /* 0x000000ff0200720c */ /* 0x008fda0003f05270 */
[----:B------:R-:W-:-:S05]  /*10f0*/  @P0 IMAD R4, R4, R6, R5 ;  /* 0x0000000604040224 */ /* 0x000fca00078e0205 */
[----:B------:R-:W-:-:S05]  /*1100*/  @P0 IADD3 R8, P1, PT, R4, UR6, RZ ;  /* 0x0000000604080c10 */ /* 0x000fca000ff3e0ff */
[----:B------:R-:W-:Y:S01]  /*1110*/  @P0 IMAD.X R9, RZ, RZ, UR7, P1 ;  /* 0x00000007ff090e24 */ /* 0x000fe200088e06ff */
[----:B------:R-:W0:Y:S04]  /*1120*/  LDCU.64 UR6, c[0x0][0x380] ;  /* 0x00007000ff0677ac */ /* 0x000e280008000a00 */
[----:B------:R-:W3:Y:S01]  /*1130*/  @P0 LDG.E.U8 R8, desc[UR4][R8.64] ;  /* 0x0000000408080981 */ /* 0x000ee2000c1e1100 */
[----:B------:R-:W-:-:S05]  /*1140*/  IMAD R5, R0, R6, R5 ;  /* 0x0000000600057224 */ /* 0x000fca00078e0205 */
[----:B0-----:R-:W-:-:S05]  /*1150*/  IADD3 R4, P1, PT, R5, UR6, RZ ;  /* 0x0000000605047c10 */ /* 0x001fca000ff3e0ff */
[----:B------:R-:W-:Y:S01]  /*1160*/  IMAD.X R5, RZ, RZ, UR7, P1 ;  /* 0x00000007ff057e24 */ /* 0x000fe200088e06ff */
[----:B---3--:R-:W-:-:S04]  /*1170*/  ISETP.NE.AND P0, PT, R8, RZ, P0 ;  /* 0x000000ff0800720c */ /* 0x008fc80000705270 */
[----:B------:R-:W-:-:S05]  /*1180*/  SEL R3, RZ, 0x1, !P0 ;  /* 0x00000001ff037807 */ /* 0x000fca0004000000 */
[----:B------:R-:W-:Y:S01]  /*1190*/  STG.E.U8 desc[UR4][R4.64], R3 ;  /* 0x0000000304007986 */ /* 0x000fe2000c101104 */
[----:B------:R-:W-:Y:S05]  /*11a0*/  EXIT ;  /* 0x000000000000794d */ /* 0x000fea0003800000 */
.L_x_4:
[----:B------:R-:W-:-:S00]  /*11b0*/  BRA `(.L_x_4) ;  /* 0xfffffffc00fc7947 */ /* 0x000fc0000383ffff */
[----:B------:R-:W-:-:S00]  /*11c0*/  NOP ;  /* 0x0000000000007918 */ /* 0x000fc00000000000 */
        /* <DEDUP_REMOVED lines=11> */
.L_x_5:


//--------------------- .nv.shared.reserved.0     --------------------------
	.section	.nv.shared.reserved.0,"aw",@nobits
	.weak		__nv_reservedSMEM_offset_0_alias
	.size		__nv_reservedSMEM_offset_0_alias, 0, 64
	.other		__nv_reservedSMEM_offset_0_alias,@"STO_CUDA_RESERVED_SHARED STV_DEFAULT"
__nv_reservedSMEM_offset_0_alias:
	.zero		0
	.zero		64


//--------------------- .nv.constant0.intersect_kernel --------------------------
	.section	.nv.constant0.intersect_kernel,"a",@progbits
	.sectionflags	@""
	.align	4
.nv.constant0.intersect_kernel:
	.zero		936


//--------------------- SYMBOLS --------------------------

	.type		.nv.reservedSmem.offset0,@object
	.size		.nv.reservedSmem.offset0,0x4
